//
// Generated by NVIDIA NVVM Compiler
//
// Compiler Build ID: CL-36424714
// Cuda compilation tools, release 13.0, V13.0.88
// Based on NVVM 20.0.0
//

.version 9.0
.target sm_100
.address_size 64

	// .globl	_Z8myKernelPlm

.visible .entry _Z8myKernelPlm(
	.param .u64 .ptr .align 1 _Z8myKernelPlm_param_0,
	.param .u64 _Z8myKernelPlm_param_1
)
{
	.reg .b32 	%r<3>;
	.reg .b64 	%rd<10>;

	ld.param.u64 	%rd1, [_Z8myKernelPlm_param_0];
	ld.param.u64 	%rd2, [_Z8myKernelPlm_param_1];
	cvta.to.global.u64 	%rd3, %rd1;
	mov.u32 	%r1, %ctaid.x;
	mov.u32 	%r2, %tid.x;
	cvt.u64.u32 	%rd4, %r1;
	mad.lo.s64 	%rd5, %rd2, %rd4, %rd3;
	mul.wide.u32 	%rd6, %r2, 8;
	add.s64 	%rd7, %rd5, %rd6;
	ld.global.u64 	%rd8, [%rd7];
	add.s64 	%rd9, %rd8, 1;
	st.global.u64 	[%rd7], %rd9;
	ret;

}


// ===== COMPILED SASS (sm_100) =====

	.target	sm_100

	.elftype	@"ET_EXEC"


//--------------------- .note.nv.tkinfo           --------------------------
	.section	.note.nv.tkinfo,"",@"SHT_NOTE"
	.sectionflags	@"SHF_NOTE_NV_TKINFO"
	.tkinfo
        /*0018*/ 	.word	0x00000002
        /*0030*/ 	.string	""
        /*0030*/ 	.string	"ptxas"
        /*0030*/ 	.string	"Cuda compilation tools, release 13.0, V13.0.88"
        /*0030*/ 	.string	"Build cuda_13.0.r13.0/compiler.36424714_0"
        /*0030*/ 	.string	"-arch sm_100 -m 64 "



//--------------------- .note.nv.cuinfo           --------------------------
	.section	.note.nv.cuinfo,"",@"SHT_NOTE"
	.sectionflags	@"SHF_NOTE_NV_CUINFO"
        /*0018*/ 	.short	0x0002
        /*001a*/ 	.short	0x0064
        /*001c*/ 	.short	0x0082
	.zero		2


//--------------------- .nv.info                  --------------------------
	.section	.nv.info,"",@"SHT_CUDA_INFO"
	.align	4


	//----- nvinfo : EIATTR_REGCOUNT
	.align		4
        /*0000*/ 	.byte	0x04, 0x2f
        /*0002*/ 	.short	(.L_1 - .L_0)
	.align		4
.L_0:
        /*0004*/ 	.word	index@(_Z8myKernelPlm)
        /*0008*/ 	.word	0x00000008


	//----- nvinfo : EIATTR_FRAME_SIZE
	.align		4
.L_1:
        /*000c*/ 	.byte	0x04, 0x11
        /*000e*/ 	.short	(.L_3 - .L_2)
	.align		4
.L_2:
        /*0010*/ 	.word	index@(_Z8myKernelPlm)
        /*0014*/ 	.word	0x00000000


	//----- nvinfo : EIATTR_MIN_STACK_SIZE
	.align		4
.L_3:
        /*0018*/ 	.byte	0x04, 0x12
        /*001a*/ 	.short	(.L_5 - .L_4)
	.align		4
.L_4:
        /*001c*/ 	.word	index@(_Z8myKernelPlm)
        /*0020*/ 	.word	0x00000000
.L_5:


//--------------------- .nv.compat                --------------------------
	.section	.nv.compat,"",@"SHT_CUDA_COMPAT_INFO"
	.align	4
        /*0000*/ 	.byte	0x02, 0x09, 0x00, 0x00, 0x02, 0x02, 0x01, 0x00, 0x02, 0x05, 0x05, 0x00, 0x03, 0x07, 0x01, 0x01
        /*0010*/ 	.byte	0x02, 0x03, 0x00, 0x00, 0x02, 0x06, 0x01, 0x00, 0x04, 0x0b, 0x08, 0x00, 0x09, 0x00, 0x00, 0x00
        /*0020*/ 	.byte	0x00, 0x00, 0x00, 0x00


//--------------------- .nv.info._Z8myKernelPlm   --------------------------
	.section	.nv.info._Z8myKernelPlm,"",@"SHT_CUDA_INFO"
	.sectionflags	@""
	.align	4


	//----- nvinfo : EIATTR_CUDA_API_VERSION
	.align		4
        /*0000*/ 	.byte	0x04, 0x37
        /*0002*/ 	.short	(.L_7 - .L_6)
.L_6:
        /*0004*/ 	.word	0x00000082


	//----- nvinfo : EIATTR_KPARAM_INFO
	.align		4
.L_7:
        /*0008*/ 	.byte	0x04, 0x17
        /*000a*/ 	.short	(.L_9 - .L_8)
.L_8:
        /*000c*/ 	.word	0x00000000
        /*0010*/ 	.short	0x0001
        /*0012*/ 	.short	0x0008
        /*0014*/ 	.byte	0x00, 0xf0, 0x21, 0x00


	//----- nvinfo : EIATTR_KPARAM_INFO
	.align		4
.L_9:
        /*0018*/ 	.byte	0x04, 0x17
        /*001a*/ 	.short	(.L_11 - .L_10)
.L_10:
        /*001c*/ 	.word	0x00000000
        /*0020*/ 	.short	0x0000
        /*0022*/ 	.short	0x0000
        /*0024*/ 	.byte	0x00, 0xf5, 0x21, 0x00


	//----- nvinfo : EIATTR_SPARSE_MMA_MASK
	.align		4
.L_11:
        /*0028*/ 	.byte	0x03, 0x50
        /*002a*/ 	.short	0x0000


	//----- nvinfo : EIATTR_MAXREG_COUNT
	.align		4
        /*002c*/ 	.byte	0x03, 0x1b
        /*002e*/ 	.short	0x00ff


	//----- nvinfo : EIATTR_MERCURY_ISA_VERSION
	.align		4
        /*0030*/ 	.byte	0x03, 0x5f
        /*0032*/ 	.short	0x0101


	//----- nvinfo : EIATTR_VRC_CTA_INIT_COUNT
	.align		4
        /*0034*/ 	.byte	0x02, 0x4a
	.zero		1
	.zero		1


	//----- nvinfo : EIATTR_EXIT_INSTR_OFFSETS
	.align		4
        /*0038*/ 	.byte	0x04, 0x1c
        /*003a*/ 	.short	(.L_13 - .L_12)


	//   ....[0]....
.L_12:
        /*003c*/ 	.word	0x00000100


	//----- nvinfo : EIATTR_CBANK_PARAM_SIZE
	.align		4
.L_13:
        /*0040*/ 	.byte	0x03, 0x19
        /*0042*/ 	.short	0x0010


	//----- nvinfo : EIATTR_PARAM_CBANK
	.align		4
        /*0044*/ 	.byte	0x04, 0x0a
        /*0046*/ 	.short	(.L_15 - .L_14)
	.align		4
.L_14:
        /*0048*/ 	.word	index@(.nv.constant0._Z8myKernelPlm)
        /*004c*/ 	.short	0x0380
        /*004e*/ 	.short	0x0010


	//----- nvinfo : EIATTR_SW_WAR
	.align		4
.L_15:
        /*0050*/ 	.byte	0x04, 0x36
        /*0052*/ 	.short	(.L_17 - .L_16)
.L_16:
        /*0054*/ 	.word	0x00000008
.L_17:


//--------------------- .nv.callgraph             --------------------------
	.section	.nv.callgraph,"",@"SHT_CUDA_CALLGRAPH"
	.align	4
	.sectionentsize	8
	.align		4
        /*0000*/ 	.word	0x00000000
	.align		4
        /*0004*/ 	.word	0xffffffff
	.align		4
        /*0008*/ 	.word	0x00000000
	.align		4
        /*000c*/ 	.word	0xfffffffe
	.align		4
        /*0010*/ 	.word	0x00000000
	.align		4
        /*0014*/ 	.word	0xfffffffd
	.align		4
        /*0018*/ 	.word	0x00000000
	.align		4
        /*001c*/ 	.word	0xfffffffc


//--------------------- .text._Z8myKernelPlm      --------------------------
	.section	.text._Z8myKernelPlm,"ax",@progbits
	.align	128
        .global         _Z8myKernelPlm
        .type           _Z8myKernelPlm,@function
        .size           _Z8myKernelPlm,(.L_x_1 - _Z8myKernelPlm)
        .other          _Z8myKernelPlm,@"STO_CUDA_ENTRY STV_DEFAULT"
_Z8myKernelPlm:
.text._Z8myKernelPlm:
[----:B------:R-:W-:Y:S08]  /*0000*/  LDC R1, c[0x0][0x37c] ;  /* 0x0000df00ff017b82 */ /* 0x000ff00000000800 */
[----:B------:R-:W0:Y:S01]  /*0010*/  S2UR UR6, SR_CTAID.X ;  /* 0x00000000000679c3 */ /* 0x000e220000002500 */
[----:B------:R-:W0:Y:S01]  /*0020*/  LDCU.64 UR4, c[0x0][0x380] ;  /* 0x00007000ff0477ac */ /* 0x000e220008000a00 */
[----:B------:R-:W1:Y:S01]  /*0030*/  S2R R5, SR_TID.X ;  /* 0x0000000000057919 */ /* 0x000e620000002100 */
[----:B------:R-:W0:Y:S01]  /*0040*/  LDCU.64 UR8, c[0x0][0x388] ;  /* 0x00007100ff0877ac */ /* 0x000e220008000a00 */
[----:B------:R-:W2:Y:S01]  /*0050*/  LDCU.64 UR10, c[0x0][0x358] ;  /* 0x00006b00ff0a77ac */ /* 0x000ea20008000a00 */
[----:B0-----:R-:W-:-:S04]  /*0060*/  UIMAD.WIDE.U32 UR4, UR6, UR8, UR4 ;  /* 0x00000008060472a5 */ /* 0x001fc8000f8e0004 */
[----:B------:R-:W-:Y:S02]  /*0070*/  UIMAD UR6, UR6, UR9, UR5 ;  /* 0x00000009060672a4 */ /* 0x000fe4000f8e0205 */
[----:B------:R-:W-:Y:S02]  /*0080*/  IMAD.U32 R3, RZ, RZ, UR5 ;  /* 0x00000005ff037e24 */ /* 0x000fe4000f8e00ff */
[----:B------:R-:W-:Y:S02]  /*0090*/  IMAD.U32 R2, RZ, RZ, UR4 ;  /* 0x00000004ff027e24 */ /* 0x000fe4000f8e00ff */
[----:B------:R-:W-:-:S03]  /*00a0*/  MOV R3, UR6 ;  /* 0x0000000600037c02 */ /* 0x000fc60008000f00 */
[----:B-1----:R-:W-:-:S05]  /*00b0*/  IMAD.WIDE.U32 R2, R5, 0x8, R2 ;  /* 0x0000000805027825 */ /* 0x002fca00078e0002 */
[----:B--2---:R-:W2:Y:S02]  /*00c0*/  LDG.E.64 R4, desc[UR10][R2.64] ;  /* 0x0000000a02047981 */ /* 0x004ea4000c1e1b00 */
[----:B--2---:R-:W-:-:S04]  /*00d0*/  IADD3 R4, P0, PT, R4, 0x1, RZ ;  /* 0x0000000104047810 */ /* 0x004fc80007f1e0ff */
[----:B------:R-:W-:-:S05]  /*00e0*/  IADD3.X R5, PT, PT, RZ, R5, RZ, P0, !PT ;  /* 0x00000005ff057210 */ /* 0x000fca00007fe4ff */
[----:B------:R-:W-:Y:S01]  /*00f0*/  STG.E.64 desc[UR10][R2.64], R4 ;  /* 0x0000000402007986 */ /* 0x000fe2000c101b0a */
[----:B------:R-:W-:Y:S05]  /*0100*/  EXIT ;  /* 0x000000000000794d */ /* 0x000fea0003800000 */
.L_x_0:
[----:B------:R-:W-:-:S00]  /*0110*/  BRA `(.L_x_0) ;  /* 0xfffffffc00fc7947 */ /* 0x000fc0000383ffff */
[----:B------:R-:W-:-:S00]  /*0120*/  NOP ;  /* 0x0000000000007918 */ /* 0x000fc00000000000 */
        /* <DEDUP_REMOVED lines=13> */
.L_x_1:


//--------------------- .nv.shared.reserved.0     --------------------------
	.section	.nv.shared.reserved.0,"aw",@nobits
	.weak		__nv_reservedSMEM_offset_0_alias
	.size		__nv_reservedSMEM_offset_0_alias, 0, 64
	.other		__nv_reservedSMEM_offset_0_alias,@"STO_CUDA_RESERVED_SHARED STV_DEFAULT"
__nv_reservedSMEM_offset_0_alias:
	.zero		0
	.zero		64


//--------------------- .nv.constant0._Z8myKernelPlm --------------------------
	.section	.nv.constant0._Z8myKernelPlm,"a",@progbits
	.sectionflags	@""
	.align	4
.nv.constant0._Z8myKernelPlm:
	.zero		912


//--------------------- SYMBOLS --------------------------

	.type		.nv.reservedSmem.offset0,@object
	.size		.nv.reservedSmem.offset0,0x4
